//
// Generated by NVIDIA NVVM Compiler
//
// Compiler Build ID: CL-36424714
// Cuda compilation tools, release 13.0, V13.0.88
// Based on NVVM 20.0.0
//

.version 9.0
.target sm_100
.address_size 64

	// .globl	_Z12deviceKernelPii

.visible .entry _Z12deviceKernelPii(
	.param .u64 .ptr .align 1 _Z12deviceKernelPii_param_0,
	.param .u32 _Z12deviceKernelPii_param_1
)
{


	ret;

}


// ===== COMPILED SASS (sm_100) =====

	.target	sm_100

	.elftype	@"ET_EXEC"


//--------------------- .note.nv.tkinfo           --------------------------
	.section	.note.nv.tkinfo,"",@"SHT_NOTE"
	.sectionflags	@"SHF_NOTE_NV_TKINFO"
	.tkinfo
        /*0018*/ 	.word	0x00000002
        /*0030*/ 	.string	""
        /*0030*/ 	.string	"ptxas"
        /*0030*/ 	.string	"Cuda compilation tools, release 13.0, V13.0.88"
        /*0030*/ 	.string	"Build cuda_13.0.r13.0/compiler.36424714_0"
        /*0030*/ 	.string	"-arch sm_100 -m 64 "



//--------------------- .note.nv.cuinfo           --------------------------
	.section	.note.nv.cuinfo,"",@"SHT_NOTE"
	.sectionflags	@"SHF_NOTE_NV_CUINFO"
        /*0018*/ 	.short	0x0002
        /*001a*/ 	.short	0x0064
        /*001c*/ 	.short	0x0082
	.zero		2


//--------------------- .nv.info                  --------------------------
	.section	.nv.info,"",@"SHT_CUDA_INFO"
	.align	4


	//----- nvinfo : EIATTR_REGCOUNT
	.align		4
        /*0000*/ 	.byte	0x04, 0x2f
        /*0002*/ 	.short	(.L_1 - .L_0)
	.align		4
.L_0:
        /*0004*/ 	.word	index@(_Z12deviceKernelPii)
        /*0008*/ 	.word	0x00000004


	//----- nvinfo : EIATTR_FRAME_SIZE
	.align		4
.L_1:
        /*000c*/ 	.byte	0x04, 0x11
        /*000e*/ 	.short	(.L_3 - .L_2)
	.align		4
.L_2:
        /*0010*/ 	.word	index@(_Z12deviceKernelPii)
        /*0014*/ 	.word	0x00000000


	//----- nvinfo : EIATTR_MIN_STACK_SIZE
	.align		4
.L_3:
        /*0018*/ 	.byte	0x04, 0x12
        /*001a*/ 	.short	(.L_5 - .L_4)
	.align		4
.L_4:
        /*001c*/ 	.word	index@(_Z12deviceKernelPii)
        /*0020*/ 	.word	0x00000000
.L_5:


//--------------------- .nv.compat                --------------------------
	.section	.nv.compat,"",@"SHT_CUDA_COMPAT_INFO"
	.align	4
        /*0000*/ 	.byte	0x02, 0x09, 0x00, 0x00, 0x02, 0x02, 0x01, 0x00, 0x02, 0x05, 0x05, 0x00, 0x03, 0x07, 0x01, 0x01
        /*0010*/ 	.byte	0x02, 0x03, 0x00, 0x00, 0x02, 0x06, 0x01, 0x00, 0x04, 0x0b, 0x08, 0x00, 0x09, 0x00, 0x00, 0x00
        /*0020*/ 	.byte	0x00, 0x00, 0x00, 0x00


//--------------------- .nv.info._Z12deviceKernelPii --------------------------
	.section	.nv.info._Z12deviceKernelPii,"",@"SHT_CUDA_INFO"
	.sectionflags	@""
	.align	4


	//----- nvinfo : EIATTR_CUDA_API_VERSION
	.align		4
        /*0000*/ 	.byte	0x04, 0x37
        /*0002*/ 	.short	(.L_7 - .L_6)
.L_6:
        /*0004*/ 	.word	0x00000082


	//----- nvinfo : EIATTR_KPARAM_INFO
	.align		4
.L_7:
        /*0008*/ 	.byte	0x04, 0x17
        /*000a*/ 	.short	(.L_9 - .L_8)
.L_8:
        /*000c*/ 	.word	0x00000000
        /*0010*/ 	.short	0x0001
        /*0012*/ 	.short	0x0008
        /*0014*/ 	.byte	0x00, 0xf0, 0x11, 0x00


	//----- nvinfo : EIATTR_KPARAM_INFO
	.align		4
.L_9:
        /*0018*/ 	.byte	0x04, 0x17
        /*001a*/ 	.short	(.L_11 - .L_10)
.L_10:
        /*001c*/ 	.word	0x00000000
        /*0020*/ 	.short	0x0000
        /*0022*/ 	.short	0x0000
        /*0024*/ 	.byte	0x00, 0xf5, 0x21, 0x00


	//----- nvinfo : EIATTR_SPARSE_MMA_MASK
	.align		4
.L_11:
        /*0028*/ 	.byte	0x03, 0x50
        /*002a*/ 	.short	0x0000


	//----- nvinfo : EIATTR_MAXREG_COUNT
	.align		4
        /*002c*/ 	.byte	0x03, 0x1b
        /*002e*/ 	.short	0x00ff


	//----- nvinfo : EIATTR_MERCURY_ISA_VERSION
	.align		4
        /*0030*/ 	.byte	0x03, 0x5f
        /*0032*/ 	.short	0x0101


	//----- nvinfo : EIATTR_VRC_CTA_INIT_COUNT
	.align		4
        /*0034*/ 	.byte	0x02, 0x4a
	.zero		1
	.zero		1


	//----- nvinfo : EIATTR_EXIT_INSTR_OFFSETS
	.align		4
        /*0038*/ 	.byte	0x04, 0x1c
        /*003a*/ 	.short	(.L_13 - .L_12)


	//   ....[0]....
.L_12:
        /*003c*/ 	.word	0x00000010


	//----- nvinfo : EIATTR_CBANK_PARAM_SIZE
	.align		4
.L_13:
        /*0040*/ 	.byte	0x03, 0x19
        /*0042*/ 	.short	0x000c


	//----- nvinfo : EIATTR_PARAM_CBANK
	.align		4
        /*0044*/ 	.byte	0x04, 0x0a
        /*0046*/ 	.short	(.L_15 - .L_14)
	.align		4
.L_14:
        /*0048*/ 	.word	index@(.nv.constant0._Z12deviceKernelPii)
        /*004c*/ 	.short	0x0380
        /*004e*/ 	.short	0x000c


	//----- nvinfo : EIATTR_SW_WAR
	.align		4
.L_15:
        /*0050*/ 	.byte	0x04, 0x36
        /*0052*/ 	.short	(.L_17 - .L_16)
.L_16:
        /*0054*/ 	.word	0x00000008
.L_17:


//--------------------- .nv.callgraph             --------------------------
	.section	.nv.callgraph,"",@"SHT_CUDA_CALLGRAPH"
	.align	4
	.sectionentsize	8
	.align		4
        /*0000*/ 	.word	0x00000000
	.align		4
        /*0004*/ 	.word	0xffffffff
	.align		4
        /*0008*/ 	.word	0x00000000
	.align		4
        /*000c*/ 	.word	0xfffffffe
	.align		4
        /*0010*/ 	.word	0x00000000
	.align		4
        /*0014*/ 	.word	0xfffffffd
	.align		4
        /*0018*/ 	.word	0x00000000
	.align		4
        /*001c*/ 	.word	0xfffffffc


//--------------------- .text._Z12deviceKernelPii --------------------------
	.section	.text._Z12deviceKernelPii,"ax",@progbits
	.align	128
        .global         _Z12deviceKernelPii
        .type           _Z12deviceKernelPii,@function
        .size           _Z12deviceKernelPii,(.L_x_1 - _Z12deviceKernelPii)
        .other          _Z12deviceKernelPii,@"STO_CUDA_ENTRY STV_DEFAULT"
_Z12deviceKernelPii:
.text._Z12deviceKernelPii:
[----:B------:R-:W-:Y:S01]  /*0000*/  LDC R1, c[0x0][0x37c] ;  /* 0x0000df00ff017b82 */ /* 0x000fe20000000800 */
[----:B------:R-:W-:Y:S05]  /*0010*/  EXIT ;  /* 0x000000000000794d */ /* 0x000fea0003800000 */
.L_x_0:
[----:B------:R-:W-:-:S00]  /*0020*/  BRA `(.L_x_0) ;  /* 0xfffffffc00fc7947 */ /* 0x000fc0000383ffff */
[----:B------:R-:W-:-:S00]  /*0030*/  NOP ;  /* 0x0000000000007918 */ /* 0x000fc00000000000 */
        /* <DEDUP_REMOVED lines=12> */
.L_x_1:


//--------------------- .nv.shared.reserved.0     --------------------------
	.section	.nv.shared.reserved.0,"aw",@nobits
	.weak		__nv_reservedSMEM_offset_0_alias
	.size		__nv_reservedSMEM_offset_0_alias, 0, 64
	.other		__nv_reservedSMEM_offset_0_alias,@"STO_CUDA_RESERVED_SHARED STV_DEFAULT"
__nv_reservedSMEM_offset_0_alias:
	.zero		0
	.zero		64


//--------------------- .nv.constant0._Z12deviceKernelPii --------------------------
	.section	.nv.constant0._Z12deviceKernelPii,"a",@progbits
	.sectionflags	@""
	.align	4
.nv.constant0._Z12deviceKernelPii:
	.zero		908


//--------------------- SYMBOLS --------------------------

	.type		.nv.reservedSmem.offset0,@object
	.size		.nv.reservedSmem.offset0,0x4
